//
// Generated by NVIDIA NVVM Compiler
//
// Compiler Build ID: CL-36424714
// Cuda compilation tools, release 13.0, V13.0.88
// Based on NVVM 20.0.0
//

.version 9.0
.target sm_100
.address_size 64

	// .globl	_Z26matrixMultiplicationKernelPfS_S_

.visible .entry _Z26matrixMultiplicationKernelPfS_S_(
	.param .u64 .ptr .align 1 _Z26matrixMultiplicationKernelPfS_S__param_0,
	.param .u64 .ptr .align 1 _Z26matrixMultiplicationKernelPfS_S__param_1,
	.param .u64 .ptr .align 1 _Z26matrixMultiplicationKernelPfS_S__param_2
)
{
	.reg .pred 	%p<5>;
	.reg .b32 	%r<19>;
	.reg .b32 	%f<52>;
	.reg .b64 	%rd<18>;

	ld.param.u64 	%rd5, [_Z26matrixMultiplicationKernelPfS_S__param_0];
	ld.param.u64 	%rd6, [_Z26matrixMultiplicationKernelPfS_S__param_1];
	ld.param.u64 	%rd7, [_Z26matrixMultiplicationKernelPfS_S__param_2];
	mov.u32 	%r8, %ctaid.x;
	mov.u32 	%r9, %ntid.x;
	mov.u32 	%r10, %tid.x;
	mad.lo.s32 	%r1, %r8, %r9, %r10;
	mov.u32 	%r11, %ctaid.y;
	mov.u32 	%r12, %ntid.y;
	mov.u32 	%r13, %tid.y;
	mad.lo.s32 	%r14, %r11, %r12, %r13;
	setp.gt.s32 	%p1, %r1, 1023;
	setp.gt.u32 	%p2, %r14, 1023;
	or.pred  	%p3, %p1, %p2;
	@%p3 bra 	$L__BB0_4;
	shl.b32 	%r3, %r14, 10;
	mul.wide.u32 	%rd8, %r3, 4;
	cvta.to.global.u64 	%rd9, %rd5;
	add.s64 	%rd10, %rd8, %rd9;
	add.s64 	%rd17, %rd10, 32;
	cvta.to.global.u64 	%rd11, %rd6;
	add.s64 	%rd2, %rd11, 32768;
	mov.f32 	%f51, 0f00000000;
	mov.b32 	%r18, 0;
	mov.u32 	%r17, %r1;
$L__BB0_2:
	mul.wide.s32 	%rd12, %r17, 4;
	add.s64 	%rd13, %rd2, %rd12;
	ld.global.f32 	%f4, [%rd17+-32];
	ld.global.f32 	%f5, [%rd13+-32768];
	fma.rn.f32 	%f6, %f4, %f5, %f51;
	ld.global.f32 	%f7, [%rd17+-28];
	ld.global.f32 	%f8, [%rd13+-28672];
	fma.rn.f32 	%f9, %f7, %f8, %f6;
	ld.global.f32 	%f10, [%rd17+-24];
	ld.global.f32 	%f11, [%rd13+-24576];
	fma.rn.f32 	%f12, %f10, %f11, %f9;
	ld.global.f32 	%f13, [%rd17+-20];
	ld.global.f32 	%f14, [%rd13+-20480];
	fma.rn.f32 	%f15, %f13, %f14, %f12;
	ld.global.f32 	%f16, [%rd17+-16];
	ld.global.f32 	%f17, [%rd13+-16384];
	fma.rn.f32 	%f18, %f16, %f17, %f15;
	ld.global.f32 	%f19, [%rd17+-12];
	ld.global.f32 	%f20, [%rd13+-12288];
	fma.rn.f32 	%f21, %f19, %f20, %f18;
	ld.global.f32 	%f22, [%rd17+-8];
	ld.global.f32 	%f23, [%rd13+-8192];
	fma.rn.f32 	%f24, %f22, %f23, %f21;
	ld.global.f32 	%f25, [%rd17+-4];
	ld.global.f32 	%f26, [%rd13+-4096];
	fma.rn.f32 	%f27, %f25, %f26, %f24;
	ld.global.f32 	%f28, [%rd17];
	ld.global.f32 	%f29, [%rd13];
	fma.rn.f32 	%f30, %f28, %f29, %f27;
	ld.global.f32 	%f31, [%rd17+4];
	ld.global.f32 	%f32, [%rd13+4096];
	fma.rn.f32 	%f33, %f31, %f32, %f30;
	ld.global.f32 	%f34, [%rd17+8];
	ld.global.f32 	%f35, [%rd13+8192];
	fma.rn.f32 	%f36, %f34, %f35, %f33;
	ld.global.f32 	%f37, [%rd17+12];
	ld.global.f32 	%f38, [%rd13+12288];
	fma.rn.f32 	%f39, %f37, %f38, %f36;
	ld.global.f32 	%f40, [%rd17+16];
	ld.global.f32 	%f41, [%rd13+16384];
	fma.rn.f32 	%f42, %f40, %f41, %f39;
	ld.global.f32 	%f43, [%rd17+20];
	ld.global.f32 	%f44, [%rd13+20480];
	fma.rn.f32 	%f45, %f43, %f44, %f42;
	ld.global.f32 	%f46, [%rd17+24];
	ld.global.f32 	%f47, [%rd13+24576];
	fma.rn.f32 	%f48, %f46, %f47, %f45;
	ld.global.f32 	%f49, [%rd17+28];
	ld.global.f32 	%f50, [%rd13+28672];
	fma.rn.f32 	%f51, %f49, %f50, %f48;
	add.s32 	%r18, %r18, 16;
	add.s64 	%rd17, %rd17, 64;
	add.s32 	%r17, %r17, 16384;
	setp.ne.s32 	%p4, %r18, 1024;
	@%p4 bra 	$L__BB0_2;
	add.s32 	%r16, %r3, %r1;
	cvta.to.global.u64 	%rd14, %rd7;
	mul.wide.s32 	%rd15, %r16, 4;
	add.s64 	%rd16, %rd14, %rd15;
	st.global.f32 	[%rd16], %f51;
$L__BB0_4:
	ret;

}
	// .globl	_Z19floatingPointKernelPf
.visible .entry _Z19floatingPointKernelPf(
	.param .u64 .ptr .align 1 _Z19floatingPointKernelPf_param_0
)
{
	.reg .pred 	%p<3>;
	.reg .b32 	%r<9>;
	.reg .b32 	%f<36>;
	.reg .b64 	%rd<5>;

	ld.param.u64 	%rd2, [_Z19floatingPointKernelPf_param_0];
	mov.u32 	%r4, %ctaid.x;
	mov.u32 	%r5, %ntid.x;
	mov.u32 	%r6, %tid.x;
	mad.lo.s32 	%r1, %r4, %r5, %r6;
	setp.gt.s32 	%p1, %r1, 1048575;
	@%p1 bra 	$L__BB1_4;
	cvta.to.global.u64 	%rd3, %rd2;
	mul.wide.s32 	%rd4, %r1, 4;
	add.s64 	%rd1, %rd3, %rd4;
	ld.global.f32 	%f35, [%rd1];
	mov.b32 	%r8, 0;
$L__BB1_2:
	add.f32 	%f4, %f35, %f35;
	mul.f32 	%f5, %f35, 0f40400000;
	mul.f32 	%f6, %f35, %f5;
	sub.f32 	%f7, %f4, %f6;
	add.f32 	%f8, %f7, %f7;
	mul.f32 	%f9, %f7, 0f40400000;
	mul.f32 	%f10, %f7, %f9;
	sub.f32 	%f11, %f8, %f10;
	add.f32 	%f12, %f11, %f11;
	mul.f32 	%f13, %f11, 0f40400000;
	mul.f32 	%f14, %f11, %f13;
	sub.f32 	%f15, %f12, %f14;
	add.f32 	%f16, %f15, %f15;
	mul.f32 	%f17, %f15, 0f40400000;
	mul.f32 	%f18, %f15, %f17;
	sub.f32 	%f19, %f16, %f18;
	add.f32 	%f20, %f19, %f19;
	mul.f32 	%f21, %f19, 0f40400000;
	mul.f32 	%f22, %f19, %f21;
	sub.f32 	%f23, %f20, %f22;
	add.f32 	%f24, %f23, %f23;
	mul.f32 	%f25, %f23, 0f40400000;
	mul.f32 	%f26, %f23, %f25;
	sub.f32 	%f27, %f24, %f26;
	add.f32 	%f28, %f27, %f27;
	mul.f32 	%f29, %f27, 0f40400000;
	mul.f32 	%f30, %f27, %f29;
	sub.f32 	%f31, %f28, %f30;
	add.f32 	%f32, %f31, %f31;
	mul.f32 	%f33, %f31, 0f40400000;
	mul.f32 	%f34, %f31, %f33;
	sub.f32 	%f35, %f32, %f34;
	add.s32 	%r8, %r8, 8;
	setp.ne.s32 	%p2, %r8, 1000;
	@%p2 bra 	$L__BB1_2;
	st.global.f32 	[%rd1], %f35;
$L__BB1_4:
	ret;

}
	// .globl	_Z21specialFunctionKernelPf
.visible .entry _Z21specialFunctionKernelPf(
	.param .u64 .ptr .align 1 _Z21specialFunctionKernelPf_param_0
)
{
	.reg .pred 	%p<3>;
	.reg .b32 	%r<9>;
	.reg .b32 	%f<28>;
	.reg .b64 	%rd<5>;

	ld.param.u64 	%rd2, [_Z21specialFunctionKernelPf_param_0];
	mov.u32 	%r4, %ctaid.x;
	mov.u32 	%r5, %ntid.x;
	mov.u32 	%r6, %tid.x;
	mad.lo.s32 	%r1, %r4, %r5, %r6;
	setp.gt.s32 	%p1, %r1, 1048575;
	@%p1 bra 	$L__BB2_4;
	cvta.to.global.u64 	%rd3, %rd2;
	mul.wide.s32 	%rd4, %r1, 4;
	add.s64 	%rd1, %rd3, %rd4;
	ld.global.f32 	%f27, [%rd1];
	mov.b32 	%r8, 0;
$L__BB2_2:
	sin.approx.f32 	%f4, %f27;
	cos.approx.f32 	%f5, %f27;
	mul.f32 	%f6, %f4, %f5;
	sin.approx.f32 	%f7, %f6;
	cos.approx.f32 	%f8, %f6;
	mul.f32 	%f9, %f7, %f8;
	sin.approx.f32 	%f10, %f9;
	cos.approx.f32 	%f11, %f9;
	mul.f32 	%f12, %f10, %f11;
	sin.approx.f32 	%f13, %f12;
	cos.approx.f32 	%f14, %f12;
	mul.f32 	%f15, %f13, %f14;
	sin.approx.f32 	%f16, %f15;
	cos.approx.f32 	%f17, %f15;
	mul.f32 	%f18, %f16, %f17;
	sin.approx.f32 	%f19, %f18;
	cos.approx.f32 	%f20, %f18;
	mul.f32 	%f21, %f19, %f20;
	sin.approx.f32 	%f22, %f21;
	cos.approx.f32 	%f23, %f21;
	mul.f32 	%f24, %f22, %f23;
	sin.approx.f32 	%f25, %f24;
	cos.approx.f32 	%f26, %f24;
	mul.f32 	%f27, %f25, %f26;
	add.s32 	%r8, %r8, 8;
	setp.ne.s32 	%p2, %r8, 1000;
	@%p2 bra 	$L__BB2_2;
	st.global.f32 	[%rd1], %f27;
$L__BB2_4:
	ret;

}
	// .globl	_Z21atomicOperationKernelPf
.visible .entry _Z21atomicOperationKernelPf(
	.param .u64 .ptr .align 1 _Z21atomicOperationKernelPf_param_0
)
{
	.reg .pred 	%p<3>;
	.reg .b32 	%r<9>;
	.reg .b32 	%f<9>;
	.reg .b64 	%rd<5>;

	ld.param.u64 	%rd2, [_Z21atomicOperationKernelPf_param_0];
	mov.u32 	%r4, %ctaid.x;
	mov.u32 	%r5, %ntid.x;
	mov.u32 	%r6, %tid.x;
	mad.lo.s32 	%r1, %r4, %r5, %r6;
	setp.gt.s32 	%p1, %r1, 1048575;
	@%p1 bra 	$L__BB3_3;
	cvta.to.global.u64 	%rd3, %rd2;
	mul.wide.s32 	%rd4, %r1, 4;
	add.s64 	%rd1, %rd3, %rd4;
	mov.b32 	%r8, 0;
$L__BB3_2:
	atom.global.add.f32 	%f1, [%rd1], 0f00000000;
	atom.global.add.f32 	%f2, [%rd1], 0f00000000;
	atom.global.add.f32 	%f3, [%rd1], 0f00000000;
	atom.global.add.f32 	%f4, [%rd1], 0f00000000;
	atom.global.add.f32 	%f5, [%rd1], 0f00000000;
	atom.global.add.f32 	%f6, [%rd1], 0f00000000;
	atom.global.add.f32 	%f7, [%rd1], 0f00000000;
	atom.global.add.f32 	%f8, [%rd1], 0f00000000;
	add.s32 	%r8, %r8, 8;
	setp.ne.s32 	%p2, %r8, 1000;
	@%p2 bra 	$L__BB3_2;
$L__BB3_3:
	ret;

}


// ===== COMPILED SASS (sm_100) =====

	.target	sm_100

	.elftype	@"ET_EXEC"


//--------------------- .note.nv.tkinfo           --------------------------
	.section	.note.nv.tkinfo,"",@"SHT_NOTE"
	.sectionflags	@"SHF_NOTE_NV_TKINFO"
	.tkinfo
        /*0018*/ 	.word	0x00000002
        /*0030*/ 	.string	""
        /*0030*/ 	.string	"ptxas"
        /*0030*/ 	.string	"Cuda compilation tools, release 13.0, V13.0.88"
        /*0030*/ 	.string	"Build cuda_13.0.r13.0/compiler.36424714_0"
        /*0030*/ 	.string	"-arch sm_100 -m 64 "



//--------------------- .note.nv.cuinfo           --------------------------
	.section	.note.nv.cuinfo,"",@"SHT_NOTE"
	.sectionflags	@"SHF_NOTE_NV_CUINFO"
        /*0018*/ 	.short	0x0002
        /*001a*/ 	.short	0x0064
        /*001c*/ 	.short	0x0082
	.zero		2


//--------------------- .nv.info                  --------------------------
	.section	.nv.info,"",@"SHT_CUDA_INFO"
	.align	4


	//----- nvinfo : EIATTR_REGCOUNT
	.align		4
        /*0000*/ 	.byte	0x04, 0x2f
        /*0002*/ 	.short	(.L_1 - .L_0)
	.align		4
.L_0:
        /*0004*/ 	.word	index@(_Z26matrixMultiplicationKernelPfS_S_)
        /*0008*/ 	.word	0x0000001f


	//----- nvinfo : EIATTR_FRAME_SIZE
	.align		4
.L_1:
        /*000c*/ 	.byte	0x04, 0x11
        /*000e*/ 	.short	(.L_3 - .L_2)
	.align		4
.L_2:
        /*0010*/ 	.word	index@(_Z26matrixMultiplicationKernelPfS_S_)
        /*0014*/ 	.word	0x00000000


	//----- nvinfo : EIATTR_REGCOUNT
	.align		4
.L_3:
        /*0018*/ 	.byte	0x04, 0x2f
        /*001a*/ 	.short	(.L_5 - .L_4)
	.align		4
.L_4:
        /*001c*/ 	.word	index@(_Z19floatingPointKernelPf)
        /*0020*/ 	.word	0x0000000a


	//----- nvinfo : EIATTR_FRAME_SIZE
	.align		4
.L_5:
        /*0024*/ 	.byte	0x04, 0x11
        /*0026*/ 	.short	(.L_7 - .L_6)
	.align		4
.L_6:
        /*0028*/ 	.word	index@(_Z19floatingPointKernelPf)
        /*002c*/ 	.word	0x00000000


	//----- nvinfo : EIATTR_REGCOUNT
	.align		4
.L_7:
        /*0030*/ 	.byte	0x04, 0x2f
        /*0032*/ 	.short	(.L_9 - .L_8)
	.align		4
.L_8:
        /*0034*/ 	.word	index@(_Z21specialFunctionKernelPf)
        /*0038*/ 	.word	0x0000000b


	//----- nvinfo : EIATTR_FRAME_SIZE
	.align		4
.L_9:
        /*003c*/ 	.byte	0x04, 0x11
        /*003e*/ 	.short	(.L_11 - .L_10)
	.align		4
.L_10:
        /*0040*/ 	.word	index@(_Z21specialFunctionKernelPf)
        /*0044*/ 	.word	0x00000000


	//----- nvinfo : EIATTR_REGCOUNT
	.align		4
.L_11:
        /*0048*/ 	.byte	0x04, 0x2f
        /*004a*/ 	.short	(.L_13 - .L_12)
	.align		4
.L_12:
        /*004c*/ 	.word	index@(_Z21atomicOperationKernelPf)
        /*0050*/ 	.word	0x00000008


	//----- nvinfo : EIATTR_FRAME_SIZE
	.align		4
.L_13:
        /*0054*/ 	.byte	0x04, 0x11
        /*0056*/ 	.short	(.L_15 - .L_14)
	.align		4
.L_14:
        /*0058*/ 	.word	index@(_Z21atomicOperationKernelPf)
        /*005c*/ 	.word	0x00000000


	//----- nvinfo : EIATTR_MIN_STACK_SIZE
	.align		4
.L_15:
        /*0060*/ 	.byte	0x04, 0x12
        /*0062*/ 	.short	(.L_17 - .L_16)
	.align		4
.L_16:
        /*0064*/ 	.word	index@(_Z21atomicOperationKernelPf)
        /*0068*/ 	.word	0x00000000


	//----- nvinfo : EIATTR_MIN_STACK_SIZE
	.align		4
.L_17:
        /*006c*/ 	.byte	0x04, 0x12
        /*006e*/ 	.short	(.L_19 - .L_18)
	.align		4
.L_18:
        /*0070*/ 	.word	index@(_Z21specialFunctionKernelPf)
        /*0074*/ 	.word	0x00000000


	//----- nvinfo : EIATTR_MIN_STACK_SIZE
	.align		4
.L_19:
        /*0078*/ 	.byte	0x04, 0x12
        /*007a*/ 	.short	(.L_21 - .L_20)
	.align		4
.L_20:
        /*007c*/ 	.word	index@(_Z19floatingPointKernelPf)
        /*0080*/ 	.word	0x00000000


	//----- nvinfo : EIATTR_MIN_STACK_SIZE
	.align		4
.L_21:
        /*0084*/ 	.byte	0x04, 0x12
        /*0086*/ 	.short	(.L_23 - .L_22)
	.align		4
.L_22:
        /*0088*/ 	.word	index@(_Z26matrixMultiplicationKernelPfS_S_)
        /*008c*/ 	.word	0x00000000
.L_23:


//--------------------- .nv.compat                --------------------------
	.section	.nv.compat,"",@"SHT_CUDA_COMPAT_INFO"
	.align	4
        /*0000*/ 	.byte	0x02, 0x09, 0x00, 0x00, 0x02, 0x02, 0x01, 0x00, 0x02, 0x05, 0x05, 0x00, 0x03, 0x07, 0x01, 0x01
        /*0010*/ 	.byte	0x02, 0x03, 0x00, 0x00, 0x02, 0x06, 0x01, 0x00, 0x04, 0x0b, 0x08, 0x00, 0x09, 0x00, 0x00, 0x00
        /*0020*/ 	.byte	0x00, 0x00, 0x00, 0x00


//--------------------- .nv.info._Z21atomicOperationKernelPf --------------------------
	.section	.nv.info._Z21atomicOperationKernelPf,"",@"SHT_CUDA_INFO"
	.sectionflags	@""
	.align	4


	//----- nvinfo : EIATTR_CUDA_API_VERSION
	.align		4
        /*0000*/ 	.byte	0x04, 0x37
        /*0002*/ 	.short	(.L_25 - .L_24)
.L_24:
        /*0004*/ 	.word	0x00000082


	//----- nvinfo : EIATTR_KPARAM_INFO
	.align		4
.L_25:
        /*0008*/ 	.byte	0x04, 0x17
        /*000a*/ 	.short	(.L_27 - .L_26)
.L_26:
        /*000c*/ 	.word	0x00000000
        /*0010*/ 	.short	0x0000
        /*0012*/ 	.short	0x0000
        /*0014*/ 	.byte	0x00, 0xf5, 0x21, 0x00


	//----- nvinfo : EIATTR_SPARSE_MMA_MASK
	.align		4
.L_27:
        /*0018*/ 	.byte	0x03, 0x50
        /*001a*/ 	.short	0x0000


	//----- nvinfo : EIATTR_MAXREG_COUNT
	.align		4
        /*001c*/ 	.byte	0x03, 0x1b
        /*001e*/ 	.short	0x00ff


	//----- nvinfo : EIATTR_MERCURY_ISA_VERSION
	.align		4
        /*0020*/ 	.byte	0x03, 0x5f
        /*0022*/ 	.short	0x0101


	//----- nvinfo : EIATTR_VRC_CTA_INIT_COUNT
	.align		4
        /*0024*/ 	.byte	0x02, 0x4a
	.zero		1
	.zero		1


	//----- nvinfo : EIATTR_EXIT_INSTR_OFFSETS
	.align		4
        /*0028*/ 	.byte	0x04, 0x1c
        /*002a*/ 	.short	(.L_29 - .L_28)


	//   ....[0]....
.L_28:
        /*002c*/ 	.word	0x00000060


	//   ....[1]....
        /*0030*/ 	.word	0x00003f20


	//----- nvinfo : EIATTR_CBANK_PARAM_SIZE
	.align		4
.L_29:
        /*0034*/ 	.byte	0x03, 0x19
        /*0036*/ 	.short	0x0008


	//----- nvinfo : EIATTR_PARAM_CBANK
	.align		4
        /*0038*/ 	.byte	0x04, 0x0a
        /*003a*/ 	.short	(.L_31 - .L_30)
	.align		4
.L_30:
        /*003c*/ 	.word	index@(.nv.constant0._Z21atomicOperationKernelPf)
        /*0040*/ 	.short	0x0380
        /*0042*/ 	.short	0x0008


	//----- nvinfo : EIATTR_SW_WAR
	.align		4
.L_31:
        /*0044*/ 	.byte	0x04, 0x36
        /*0046*/ 	.short	(.L_33 - .L_32)
.L_32:
        /*0048*/ 	.word	0x00000008
.L_33:


//--------------------- .nv.info._Z21specialFunctionKernelPf --------------------------
	.section	.nv.info._Z21specialFunctionKernelPf,"",@"SHT_CUDA_INFO"
	.sectionflags	@""
	.align	4


	//----- nvinfo : EIATTR_CUDA_API_VERSION
	.align		4
        /*0000*/ 	.byte	0x04, 0x37
        /*0002*/ 	.short	(.L_35 - .L_34)
.L_34:
        /*0004*/ 	.word	0x00000082


	//----- nvinfo : EIATTR_KPARAM_INFO
	.align		4
.L_35:
        /*0008*/ 	.byte	0x04, 0x17
        /*000a*/ 	.short	(.L_37 - .L_36)
.L_36:
        /*000c*/ 	.word	0x00000000
        /*0010*/ 	.short	0x0000
        /*0012*/ 	.short	0x0000
        /*0014*/ 	.byte	0x00, 0xf5, 0x21, 0x00


	//----- nvinfo : EIATTR_SPARSE_MMA_MASK
	.align		4
.L_37:
        /*0018*/ 	.byte	0x03, 0x50
        /*001a*/ 	.short	0x0000


	//----- nvinfo : EIATTR_MAXREG_COUNT
	.align		4
        /*001c*/ 	.byte	0x03, 0x1b
        /*001e*/ 	.short	0x00ff


	//----- nvinfo : EIATTR_MERCURY_ISA_VERSION
	.align		4
        /*0020*/ 	.byte	0x03, 0x5f
        /*0022*/ 	.short	0x0101


	//----- nvinfo : EIATTR_VRC_CTA_INIT_COUNT
	.align		4
        /*0024*/ 	.byte	0x02, 0x4a
	.zero		1
	.zero		1


	//----- nvinfo : EIATTR_EXIT_INSTR_OFFSETS
	.align		4
        /*0028*/ 	.byte	0x04, 0x1c
        /*002a*/ 	.short	(.L_39 - .L_38)


	//   ....[0]....
.L_38:
        /*002c*/ 	.word	0x00000060


	//   ....[1]....
        /*0030*/ 	.word	0x00001b00


	//----- nvinfo : EIATTR_CBANK_PARAM_SIZE
	.align		4
.L_39:
        /*0034*/ 	.byte	0x03, 0x19
        /*0036*/ 	.short	0x0008


	//----- nvinfo : EIATTR_PARAM_CBANK
	.align		4
        /*0038*/ 	.byte	0x04, 0x0a
        /*003a*/ 	.short	(.L_41 - .L_40)
	.align		4
.L_40:
        /*003c*/ 	.word	index@(.nv.constant0._Z21specialFunctionKernelPf)
        /*0040*/ 	.short	0x0380
        /*0042*/ 	.short	0x0008


	//----- nvinfo : EIATTR_SW_WAR
	.align		4
.L_41:
        /*0044*/ 	.byte	0x04, 0x36
        /*0046*/ 	.short	(.L_43 - .L_42)
.L_42:
        /*0048*/ 	.word	0x00000008
.L_43:


//--------------------- .nv.info._Z19floatingPointKernelPf --------------------------
	.section	.nv.info._Z19floatingPointKernelPf,"",@"SHT_CUDA_INFO"
	.sectionflags	@""
	.align	4


	//----- nvinfo : EIATTR_CUDA_API_VERSION
	.align		4
        /*0000*/ 	.byte	0x04, 0x37
        /*0002*/ 	.short	(.L_45 - .L_44)
.L_44:
        /*0004*/ 	.word	0x00000082


	//----- nvinfo : EIATTR_KPARAM_INFO
	.align		4
.L_45:
        /*0008*/ 	.byte	0x04, 0x17
        /*000a*/ 	.short	(.L_47 - .L_46)
.L_46:
        /*000c*/ 	.word	0x00000000
        /*0010*/ 	.short	0x0000
        /*0012*/ 	.short	0x0000
        /*0014*/ 	.byte	0x00, 0xf5, 0x21, 0x00


	//----- nvinfo : EIATTR_SPARSE_MMA_MASK
	.align		4
.L_47:
        /*0018*/ 	.byte	0x03, 0x50
        /*001a*/ 	.short	0x0000


	//----- nvinfo : EIATTR_MAXREG_COUNT
	.align		4
        /*001c*/ 	.byte	0x03, 0x1b
        /*001e*/ 	.short	0x00ff


	//----- nvinfo : EIATTR_MERCURY_ISA_VERSION
	.align		4
        /*0020*/ 	.byte	0x03, 0x5f
        /*0022*/ 	.short	0x0101


	//----- nvinfo : EIATTR_VRC_CTA_INIT_COUNT
	.align		4
        /*0024*/ 	.byte	0x02, 0x4a
	.zero		1
	.zero		1


	//----- nvinfo : EIATTR_EXIT_INSTR_OFFSETS
	.align		4
        /*0028*/ 	.byte	0x04, 0x1c
        /*002a*/ 	.short	(.L_49 - .L_48)


	//   ....[0]....
.L_48:
        /*002c*/ 	.word	0x00000060


	//   ....[1]....
        /*0030*/ 	.word	0x00000880


	//----- nvinfo : EIATTR_CBANK_PARAM_SIZE
	.align		4
.L_49:
        /*0034*/ 	.byte	0x03, 0x19
        /*0036*/ 	.short	0x0008


	//----- nvinfo : EIATTR_PARAM_CBANK
	.align		4
        /*0038*/ 	.byte	0x04, 0x0a
        /*003a*/ 	.short	(.L_51 - .L_50)
	.align		4
.L_50:
        /*003c*/ 	.word	index@(.nv.constant0._Z19floatingPointKernelPf)
        /*0040*/ 	.short	0x0380
        /*0042*/ 	.short	0x0008


	//----- nvinfo : EIATTR_SW_WAR
	.align		4
.L_51:
        /*0044*/ 	.byte	0x04, 0x36
        /*0046*/ 	.short	(.L_53 - .L_52)
.L_52:
        /*0048*/ 	.word	0x00000008
.L_53:


//--------------------- .nv.info._Z26matrixMultiplicationKernelPfS_S_ --------------------------
	.section	.nv.info._Z26matrixMultiplicationKernelPfS_S_,"",@"SHT_CUDA_INFO"
	.sectionflags	@""
	.align	4


	//----- nvinfo : EIATTR_CUDA_API_VERSION
	.align		4
        /*0000*/ 	.byte	0x04, 0x37
        /*0002*/ 	.short	(.L_55 - .L_54)
.L_54:
        /*0004*/ 	.word	0x00000082


	//----- nvinfo : EIATTR_KPARAM_INFO
	.align		4
.L_55:
        /*0008*/ 	.byte	0x04, 0x17
        /*000a*/ 	.short	(.L_57 - .L_56)
.L_56:
        /*000c*/ 	.word	0x00000000
        /*0010*/ 	.short	0x0002
        /*0012*/ 	.short	0x0010
        /*0014*/ 	.byte	0x00, 0xf5, 0x21, 0x00


	//----- nvinfo : EIATTR_KPARAM_INFO
	.align		4
.L_57:
        /*0018*/ 	.byte	0x04, 0x17
        /*001a*/ 	.short	(.L_59 - .L_58)
.L_58:
        /*001c*/ 	.word	0x00000000
        /*0020*/ 	.short	0x0001
        /*0022*/ 	.short	0x0008
        /*0024*/ 	.byte	0x00, 0xf5, 0x21, 0x00


	//----- nvinfo : EIATTR_KPARAM_INFO
	.align		4
.L_59:
        /*0028*/ 	.byte	0x04, 0x17
        /*002a*/ 	.short	(.L_61 - .L_60)
.L_60:
        /*002c*/ 	.word	0x00000000
        /*0030*/ 	.short	0x0000
        /*0032*/ 	.short	0x0000
        /*0034*/ 	.byte	0x00, 0xf5, 0x21, 0x00


	//----- nvinfo : EIATTR_SPARSE_MMA_MASK
	.align		4
.L_61:
        /*0038*/ 	.byte	0x03, 0x50
        /*003a*/ 	.short	0x0000


	//----- nvinfo : EIATTR_MAXREG_COUNT
	.align		4
        /*003c*/ 	.byte	0x03, 0x1b
        /*003e*/ 	.short	0x00ff


	//----- nvinfo : EIATTR_MERCURY_ISA_VERSION
	.align		4
        /*0040*/ 	.byte	0x03, 0x5f
        /*0042*/ 	.short	0x0101


	//----- nvinfo : EIATTR_VRC_CTA_INIT_COUNT
	.align		4
        /*0044*/ 	.byte	0x02, 0x4a
	.zero		1
	.zero		1


	//----- nvinfo : EIATTR_EXIT_INSTR_OFFSETS
	.align		4
        /*0048*/ 	.byte	0x04, 0x1c
        /*004a*/ 	.short	(.L_63 - .L_62)


	//   ....[0]....
.L_62:
        /*004c*/ 	.word	0x000000b0


	//   ....[1]....
        /*0050*/ 	.word	0x00000550


	//----- nvinfo : EIATTR_CBANK_PARAM_SIZE
	.align		4
.L_63:
        /*0054*/ 	.byte	0x03, 0x19
        /*0056*/ 	.short	0x0018


	//----- nvinfo : EIATTR_PARAM_CBANK
	.align		4
        /*0058*/ 	.byte	0x04, 0x0a
        /*005a*/ 	.short	(.L_65 - .L_64)
	.align		4
.L_64:
        /*005c*/ 	.word	index@(.nv.constant0._Z26matrixMultiplicationKernelPfS_S_)
        /*0060*/ 	.short	0x0380
        /*0062*/ 	.short	0x0018


	//----- nvinfo : EIATTR_SW_WAR
	.align		4
.L_65:
        /*0064*/ 	.byte	0x04, 0x36
        /*0066*/ 	.short	(.L_67 - .L_66)
.L_66:
        /*0068*/ 	.word	0x00000008
.L_67:


//--------------------- .nv.callgraph             --------------------------
	.section	.nv.callgraph,"",@"SHT_CUDA_CALLGRAPH"
	.align	4
	.sectionentsize	8
	.align		4
        /*0000*/ 	.word	0x00000000
	.align		4
        /*0004*/ 	.word	0xffffffff
	.align		4
        /*0008*/ 	.word	0x00000000
	.align		4
        /*000c*/ 	.word	0xfffffffe
	.align		4
        /*0010*/ 	.word	0x00000000
	.align		4
        /*0014*/ 	.word	0xfffffffd
	.align		4
        /*0018*/ 	.word	0x00000000
	.align		4
        /*001c*/ 	.word	0xfffffffc


//--------------------- .text._Z21atomicOperationKernelPf --------------------------
	.section	.text._Z21atomicOperationKernelPf,"ax",@progbits
	.align	128
        .global         _Z21atomicOperationKernelPf
        .type           _Z21atomicOperationKernelPf,@function
        .size           _Z21atomicOperationKernelPf,(.L_x_7 - _Z21atomicOperationKernelPf)
        .other          _Z21atomicOperationKernelPf,@"STO_CUDA_ENTRY STV_DEFAULT"
_Z21atomicOperationKernelPf:
.text._Z21atomicOperationKernelPf:
[----:B------:R-:W-:Y:S01]  /*0000*/  LDC R1, c[0x0][0x37c] ;  /* 0x0000df00ff017b82 */ /* 0x000fe20000000800 */
[----:B------:R-:W0:Y:S07]  /*0010*/  S2R R0, SR_TID.X ;  /* 0x0000000000007919 */ /* 0x000e2e0000002100 */
[----:B------:R-:W0:Y:S08]  /*0020*/  S2UR UR4, SR_CTAID.X ;  /* 0x00000000000479c3 */ /* 0x000e300000002500 */
[----:B------:R-:W0:Y:S02]  /*0030*/  LDC R5, c[0x0][0x360] ;  /* 0x0000d800ff057b82 */ /* 0x000e240000000800 */
[----:B0-----:R-:W-:-:S05]  /*0040*/  IMAD R5, R5, UR4, R0 ;  /* 0x0000000405057c24 */ /* 0x001fca000f8e0200 */
[----:B------:R-:W-:-:S13]  /*0050*/  ISETP.GT.AND P0, PT, R5, 0xfffff, PT ;  /* 0x000fffff0500780c */ /* 0x000fda0003f04270 */
[----:B------:R-:W-:Y:S05]  /*0060*/  @P0 EXIT ;  /* 0x000000000000094d */ /* 0x000fea0003800000 */
[----:B------:R-:W0:Y:S01]  /*0070*/  LDC.64 R2, c[0x0][0x380] ;  /* 0x0000e000ff027b82 */ /* 0x000e220000000a00 */
[----:B------:R-:W1:Y:S01]  /*0080*/  LDCU.64 UR4, c[0x0][0x358] ;  /* 0x00006b00ff0477ac */ /* 0x000e620008000a00 */
[----:B0-----:R-:W-:-:S05]  /*0090*/  IMAD.WIDE R2, R5, 0x4, R2 ;  /* 0x0000000405027825 */ /* 0x001fca00078e0202 */
[----:B-1----:R-:W-:Y:S04]  /*00a0*/  REDG.E.ADD.F32.FTZ.RN.STRONG.GPU desc[UR4][R2.64], RZ ;  /* 0x000000ff020079a6 */ /* 0x002fe8000c12f304 */
[----:B------:R-:W-:Y:S04]  /*00b0*/  REDG.E.ADD.F32.FTZ.RN.STRONG.GPU desc[UR4][R2.64], RZ ;  /* 0x000000ff020079a6 */ /* 0x000fe8000c12f304 */
        /* <DEDUP_REMOVED lines=997> */
[----:B------:R-:W-:Y:S01]  /*3f10*/  REDG.E.ADD.F32.FTZ.RN.STRONG.GPU desc[UR4][R2.64], RZ ;  /* 0x000000ff020079a6 */ /* 0x000fe2000c12f304 */
[----:B------:R-:W-:Y:S05]  /*3f20*/  EXIT ;  /* 0x000000000000794d */ /* 0x000fea0003800000 */
.L_x_0:
[----:B------:R-:W-:-:S00]  /*3f30*/  BRA `(.L_x_0) ;  /* 0xfffffffc00fc7947 */ /* 0x000fc0000383ffff */
[----:B------:R-:W-:-:S00]  /*3f40*/  NOP ;  /* 0x0000000000007918 */ /* 0x000fc00000000000 */
        /* <DEDUP_REMOVED lines=11> */
.L_x_7:


//--------------------- .text._Z21specialFunctionKernelPf --------------------------
	.section	.text._Z21specialFunctionKernelPf,"ax",@progbits
	.align	128
        .global         _Z21specialFunctionKernelPf
        .type           _Z21specialFunctionKernelPf,@function
        .size           _Z21specialFunctionKernelPf,(.L_x_8 - _Z21specialFunctionKernelPf)
        .other          _Z21specialFunctionKernelPf,@"STO_CUDA_ENTRY STV_DEFAULT"
_Z21specialFunctionKernelPf:
.text._Z21specialFunctionKernelPf:
        /* <DEDUP_REMOVED lines=10> */
[----:B-1----:R-:W2:Y:S01]  /*00a0*/  LDG.E R0, desc[UR6][R2.64] ;  /* 0x0000000602007981 */ /* 0x002ea2000c1e1900 */
[----:B------:R-:W-:Y:S01]  /*00b0*/  UMOV UR4, 0x28 ;  /* 0x0000002800047882 */ /* 0x000fe20000000000 */
[----:B--2---:R-:W-:-:S04]  /*00c0*/  FMUL.RZ R4, R0, 0.15915493667125701904 ;  /* 0x3e22f98300047820 */ /* 0x004fc8000040c000 */
[----:B------:R-:W-:Y:S08]  /*00d0*/  MUFU.SIN R0, R4 ;  /* 0x0000000400007308 */ /* 0x000ff00000000400 */
[----:B------:R-:W0:Y:S02]  /*00e0*/  MUFU.COS R5, R4 ;  /* 0x0000000400057308 */ /* 0x000e240000000000 */
[----:B0-----:R-:W-:-:S04]  /*00f0*/  FMUL R0, R0, R5 ;  /* 0x0000000500007220 */ /* 0x001fc80000400000 */
[----:B------:R-:W-:-:S04]  /*0100*/  FMUL.RZ R6, R0, 0.15915493667125701904 ;  /* 0x3e22f98300067820 */ /* 0x000fc8000040c000 */
        /* <DEDUP_REMOVED lines=154> */
[----:B0-----:R-:W-:-:S07]  /*0ab0*/  FMUL R5, R5, R0 ;  /* 0x0000000005057220 */ /* 0x001fce0000400000 */
.L_x_1:
[----:B------:R-:W-:Y:S01]  /*0ac0*/  FMUL.RZ R4, R5, 0.15915493667125701904 ;  /* 0x3e22f98305047820 */ /* 0x000fe2000040c000 */
[----:B------:R-:W-:-:S03]  /*0ad0*/  UIADD3 UR4, UPT, UPT, UR4, 0x40, URZ ;  /* 0x0000004004047890 */ /* 0x000fc6000fffe0ff */
[----:B------:R-:W-:Y:S01]  /*0ae0*/  MUFU.SIN R0, R4 ;  /* 0x0000000400007308 */ /* 0x000fe20000000400 */
[----:B------:R-:W-:-:S07]  /*0af0*/  UISETP.NE.AND UP0, UPT, UR4, 0x3e8, UPT ;  /* 0x000003e80400788c */ /* 0x000fce000bf05270 */
        /* <DEDUP_REMOVED lines=253> */
[----:B0-----:R-:W-:Y:S01]  /*1ad0*/  FMUL R5, R5, R0 ;  /* 0x0000000005057220 */ /* 0x001fe20000400000 */
[----:B------:R-:W-:Y:S06]  /*1ae0*/  BRA.U UP0, `(.L_x_1) ;  /* 0xffffffed00f47547 */ /* 0x000fec000b83ffff */
[----:B------:R-:W-:Y:S01]  /*1af0*/  STG.E desc[UR6][R2.64], R5 ;  /* 0x0000000502007986 */ /* 0x000fe2000c101906 */
[----:B------:R-:W-:Y:S05]  /*1b00*/  EXIT ;  /* 0x000000000000794d */ /* 0x000fea0003800000 */
.L_x_2:
        /* <DEDUP_REMOVED lines=15> */
.L_x_8:


//--------------------- .text._Z19floatingPointKernelPf --------------------------
	.section	.text._Z19floatingPointKernelPf,"ax",@progbits
	.align	128
        .global         _Z19floatingPointKernelPf
        .type           _Z19floatingPointKernelPf,@function
        .size           _Z19floatingPointKernelPf,(.L_x_9 - _Z19floatingPointKernelPf)
        .other          _Z19floatingPointKernelPf,@"STO_CUDA_ENTRY STV_DEFAULT"
_Z19floatingPointKernelPf:
.text._Z19floatingPointKernelPf:
        /* <DEDUP_REMOVED lines=10> */
[----:B-1----:R0:W5:Y:S01]  /*00a0*/  LDG.E R5, desc[UR6][R2.64] ;  /* 0x0000000602057981 */ /* 0x002162000c1e1900 */
[----:B------:R-:W-:-:S05]  /*00b0*/  UMOV UR4, URZ ;  /* 0x000000ff00047c82 */ /* 0x000fca0008000000 */
.L_x_3:
[C---:B-----5:R-:W-:Y:S01]  /*00c0*/  FADD R0, R5.reuse, R5 ;  /* 0x0000000505007221 */ /* 0x060fe20000000000 */
[----:B------:R-:W-:Y:S01]  /*00d0*/  FMUL R7, R5, 3 ;  /* 0x4040000005077820 */ /* 0x000fe20000400000 */
[----:B------:R-:W-:-:S03]  /*00e0*/  UIADD3 UR4, UPT, UPT, UR4, 0x28, URZ ;  /* 0x0000002804047890 */ /* 0x000fc6000fffe0ff */
[----:B------:R-:W-:Y:S01]  /*00f0*/  FFMA R0, R7, -R5, R0 ;  /* 0x8000000507007223 */ /* 0x000fe20000000000 */
[----:B------:R-:W-:-:S03]  /*0100*/  UISETP.NE.AND UP0, UPT, UR4, 0x3e8, UPT ;  /* 0x000003e80400788c */ /* 0x000fc6000bf05270 */
[C---:B------:R-:W-:Y:S01]  /*0110*/  FADD R5, R0.reuse, R0 ;  /* 0x0000000000057221 */ /* 0x040fe20000000000 */
[----:B------:R-:W-:-:S04]  /*0120*/  FMUL R4, R0, 3 ;  /* 0x4040000000047820 */ /* 0x000fc80000400000 */
[----:B------:R-:W-:-:S04]  /*0130*/  FFMA R4, -R0, R4, R5 ;  /* 0x0000000400047223 */ /* 0x000fc80000000105 */
        /* <DEDUP_REMOVED lines=92> */
[----:B------:R-:W-:-:S04]  /*0700*/  FFMA R0, R5, -R4, R0 ;  /* 0x8000000405007223 */ /* 0x000fc80000000000 */
        /* <DEDUP_REMOVED lines=20> */
[----:B------:R-:W-:Y:S01]  /*0850*/  FFMA R5, -R5, R4, R0 ;  /* 0x0000000405057223 */ /* 0x000fe20000000100 */
[----:B------:R-:W-:Y:S06]  /*0860*/  BRA.U UP0, `(.L_x_3) ;  /* 0xfffffff900147547 */ /* 0x000fec000b83ffff */
[----:B------:R-:W-:Y:S01]  /*0870*/  STG.E desc[UR6][R2.64], R5 ;  /* 0x0000000502007986 */ /* 0x000fe2000c101906 */
[----:B------:R-:W-:Y:S05]  /*0880*/  EXIT ;  /* 0x000000000000794d */ /* 0x000fea0003800000 */
.L_x_4:
        /* <DEDUP_REMOVED lines=15> */
.L_x_9:


//--------------------- .text._Z26matrixMultiplicationKernelPfS_S_ --------------------------
	.section	.text._Z26matrixMultiplicationKernelPfS_S_,"ax",@progbits
	.align	128
        .global         _Z26matrixMultiplicationKernelPfS_S_
        .type           _Z26matrixMultiplicationKernelPfS_S_,@function
        .size           _Z26matrixMultiplicationKernelPfS_S_,(.L_x_10 - _Z26matrixMultiplicationKernelPfS_S_)
        .other          _Z26matrixMultiplicationKernelPfS_S_,@"STO_CUDA_ENTRY STV_DEFAULT"
_Z26matrixMultiplicationKernelPfS_S_:
.text._Z26matrixMultiplicationKernelPfS_S_:
[----:B------:R-:W-:Y:S01]  /*0000*/  LDC R1, c[0x0][0x37c] ;  /* 0x0000df00ff017b82 */ /* 0x000fe20000000800 */
[----:B------:R-:W0:Y:S07]  /*0010*/  S2R R2, SR_TID.Y ;  /* 0x0000000000027919 */ /* 0x000e2e0000002200 */
[----:B------:R-:W1:Y:S01]  /*0020*/  LDC R0, c[0x0][0x360] ;  /* 0x0000d800ff007b82 */ /* 0x000e620000000800 */
[----:B------:R-:W1:Y:S07]  /*0030*/  S2R R3, SR_TID.X ;  /* 0x0000000000037919 */ /* 0x000e6e0000002100 */
[----:B------:R-:W0:Y:S08]  /*0040*/  S2UR UR5, SR_CTAID.Y ;  /* 0x00000000000579c3 */ /* 0x000e300000002600 */
[----:B------:R-:W0:Y:S08]  /*0050*/  LDC R7, c[0x0][0x364] ;  /* 0x0000d900ff077b82 */ /* 0x000e300000000800 */
[----:B------:R-:W1:Y:S01]  /*0060*/  S2UR UR4, SR_CTAID.X ;  /* 0x00000000000479c3 */ /* 0x000e620000002500 */
[----:B0-----:R-:W-:-:S05]  /*0070*/  IMAD R7, R7, UR5, R2 ;  /* 0x0000000507077c24 */ /* 0x001fca000f8e0202 */
[----:B------:R-:W-:Y:S01]  /*0080*/  ISETP.GT.U32.AND P0, PT, R7, 0x3ff, PT ;  /* 0x000003ff0700780c */ /* 0x000fe20003f04070 */
[----:B-1----:R-:W-:-:S05]  /*0090*/  IMAD R0, R0, UR4, R3 ;  /* 0x0000000400007c24 */ /* 0x002fca000f8e0203 */
[----:B------:R-:W-:-:S13]  /*00a0*/  ISETP.GT.OR P0, PT, R0, 0x3ff, P0 ;  /* 0x000003ff0000780c */ /* 0x000fda0000704670 */
[----:B------:R-:W-:Y:S05]  /*00b0*/  @P0 EXIT ;  /* 0x000000000000094d */ /* 0x000fea0003800000 */
[----:B------:R-:W0:Y:S01]  /*00c0*/  LDC.64 R2, c[0x0][0x380] ;  /* 0x0000e000ff027b82 */ /* 0x000e220000000a00 */
[----:B------:R-:W1:Y:S01]  /*00d0*/  LDCU.64 UR6, c[0x0][0x388] ;  /* 0x00007100ff0677ac */ /* 0x000e620008000a00 */
[----:B------:R-:W-:Y:S01]  /*00e0*/  SHF.L.U32 R7, R7, 0xa, RZ ;  /* 0x0000000a07077819 */ /* 0x000fe200000006ff */
[----:B------:R-:W-:Y:S01]  /*00f0*/  HFMA2 R14, -RZ, RZ, 0, 0 ;  /* 0x00000000ff0e7431 */ /* 0x000fe200000001ff */
[----:B------:R-:W-:Y:S01]  /*0100*/  MOV R6, R0 ;  /* 0x0000000000067202 */ /* 0x000fe20000000f00 */
[----:B------:R-:W2:Y:S01]  /*0110*/  LDCU.64 UR8, c[0x0][0x358] ;  /* 0x00006b00ff0877ac */ /* 0x000ea20008000a00 */
[----:B------:R-:W-:Y:S01]  /*0120*/  UMOV UR4, URZ ;  /* 0x000000ff00047c82 */ /* 0x000fe20008000000 */
[----:B-1----:R-:W-:-:S04]  /*0130*/  UIADD3 UR5, UP0, UPT, UR6, 0x8000, URZ ;  /* 0x0000800006057890 */ /* 0x002fc8000ff1e0ff */
[----:B------:R-:W-:Y:S01]  /*0140*/  UIADD3.X UR6, UPT, UPT, URZ, UR7, URZ, UP0, !UPT ;  /* 0x00000007ff067290 */ /* 0x000fe200087fe4ff */
[----:B0-----:R-:W-:-:S03]  /*0150*/  IMAD.WIDE.U32 R2, R7, 0x4, R2 ;  /* 0x0000000407027825 */ /* 0x001fc600078e0002 */
[----:B------:R-:W-:-:S04]  /*0160*/  IADD3 R4, P0, PT, R2, 0x20, RZ ;  /* 0x0000002002047810 */ /* 0x000fc80007f1e0ff */
[----:B--2---:R-:W-:-:S09]  /*0170*/  IADD3.X R5, PT, PT, RZ, R3, RZ, P0, !PT ;  /* 0x00000003ff057210 */ /* 0x004fd200007fe4ff */
.L_x_5:
[----:B------:R-:W-:Y:S01]  /*0180*/  MOV R2, UR5 ;  /* 0x0000000500027c02 */ /* 0x000fe20008000f00 */
[----:B------:R-:W2:Y:S01]  /*0190*/  LDG.E R15, desc[UR8][R4.64+-0x20] ;  /* 0xffffe008040f7981 */ /* 0x000ea2000c1e1900 */
[----:B------:R-:W-:-:S03]  /*01a0*/  MOV R3, UR6 ;  /* 0x0000000600037c02 */ /* 0x000fc60008000f00 */
[----:B------:R-:W3:Y:S01]  /*01b0*/  LDG.E R24, desc[UR8][R4.64+-0x1c] ;  /* 0xffffe40804187981 */ /* 0x000ee2000c1e1900 */
[----:B------:R-:W-:-:S03]  /*01c0*/  IMAD.WIDE R2, R6, 0x4, R2 ;  /* 0x0000000406027825 */ /* 0x000fc600078e0202 */
[----:B------:R-:W4:Y:S04]  /*01d0*/  LDG.E R19, desc[UR8][R4.64+-0x18] ;  /* 0xffffe80804137981 */ /* 0x000f28000c1e1900 */
[----:B------:R-:W2:Y:S04]  /*01e0*/  LDG.E R16, desc[UR8][R2.64+-0x8000] ;  /* 0xff80000802107981 */ /* 0x000ea8000c1e1900 */
[----:B------:R-:W3:Y:S04]  /*01f0*/  LDG.E R25, desc[UR8][R2.64+-0x7000] ;  /* 0xff90000802197981 */ /* 0x000ee8000c1e1900 */
[----:B------:R-:W4:Y:S04]  /*0200*/  LDG.E R18, desc[UR8][R2.64+-0x6000] ;  /* 0xffa0000802127981 */ /* 0x000f28000c1e1900 */
[----:B------:R-:W5:Y:S04]  /*0210*/  LDG.E R20, desc[UR8][R4.64+-0x14] ;  /* 0xffffec0804147981 */ /* 0x000f68000c1e1900 */
        /* <DEDUP_REMOVED lines=11> */
[----:B------:R-:W5:Y:S01]  /*02d0*/  LDG.E R26, desc[UR8][R4.64+0x1c] ;  /* 0x00001c08041a7981 */ /* 0x000f62000c1e1900 */
[----:B--2---:R-:W-:-:S03]  /*02e0*/  FFMA R15, R15, R16, R14 ;  /* 0x000000100f0f7223 */ /* 0x004fc6000000000e */
[----:B------:R-:W2:Y:S01]  /*02f0*/  LDG.E R16, desc[UR8][R4.64] ;  /* 0x0000000804107981 */ /* 0x000ea2000c1e1900 */
[----:B---3--:R-:W-:-:S03]  /*0300*/  FFMA R24, R24, R25, R15 ;  /* 0x0000001918187223 */ /* 0x008fc6000000000f */
[----:B------:R-:W3:Y:S01]  /*0310*/  LDG.E R14, desc[UR8][R4.64+0x4] ;  /* 0x00000408040e7981 */ /* 0x000ee2000c1e1900 */
[----:B----4-:R-:W-:-:S03]  /*0320*/  FFMA R25, R19, R18, R24 ;  /* 0x0000001213197223 */ /* 0x010fc60000000018 */
[----:B------:R-:W3:Y:S04]  /*0330*/  LDG.E R15, desc[UR8][R2.64+0x1000] ;  /* 0x00100008020f7981 */ /* 0x000ee8000c1e1900 */
[----:B------:R-:W4:Y:S01]  /*0340*/  LDG.E R18, desc[UR8][R4.64+0x8] ;  /* 0x0000080804127981 */ /* 0x000f22000c1e1900 */
[----:B-----5:R-:W-:-:S03]  /*0350*/  FFMA R25, R20, R21, R25 ;  /* 0x0000001514197223 */ /* 0x020fc60000000019 */
[----:B------:R-:W4:Y:S04]  /*0360*/  LDG.E R19, desc[UR8][R2.64+0x2000] ;  /* 0x0020000802137981 */ /* 0x000f28000c1e1900 */
[----:B------:R-:W5:Y:S01]  /*0370*/  LDG.E R20, desc[UR8][R4.64+0xc] ;  /* 0x00000c0804147981 */ /* 0x000f62000c1e1900 */
[----:B------:R-:W-:-:S03]  /*0380*/  FFMA R25, R22, R23, R25 ;  /* 0x0000001716197223 */ /* 0x000fc60000000019 */
[----:B------:R-:W5:Y:S04]  /*0390*/  LDG.E R21, desc[UR8][R2.64+0x3000] ;  /* 0x0030000802157981 */ /* 0x000f68000c1e1900 */
[----:B------:R-:W5:Y:S04]  /*03a0*/  LDG.E R22, desc[UR8][R4.64+0x10] ;  /* 0x0000100804167981 */ /* 0x000f68000c1e1900 */
[----:B------:R-:W5:Y:S01]  /*03b0*/  LDG.E R23, desc[UR8][R2.64+0x4000] ;  /* 0x0040000802177981 */ /* 0x000f62000c1e1900 */
[----:B------:R-:W-:-:S03]  /*03c0*/  FFMA R28, R12, R13, R25 ;  /* 0x0000000d0c1c7223 */ /* 0x000fc60000000019 */
[----:B------:R-:W5:Y:S04]  /*03d0*/  LDG.E R24, desc[UR8][R4.64+0x14] ;  /* 0x0000140804187981 */ /* 0x000f68000c1e1900 */
[----:B------:R-:W5:Y:S04]  /*03e0*/  LDG.E R25, desc[UR8][R2.64+0x5000] ;  /* 0x0050000802197981 */ /* 0x000f68000c1e1900 */
[----:B------:R0:W5:Y:S04]  /*03f0*/  LDG.E R13, desc[UR8][R4.64+0x18] ;  /* 0x00001808040d7981 */ /* 0x000168000c1e1900 */
[----:B------:R-:W5:Y:S01]  /*0400*/  LDG.E R12, desc[UR8][R2.64+0x6000] ;  /* 0x00600008020c7981 */ /* 0x000f62000c1e1900 */
[----:B------:R-:W-:-:S04]  /*0410*/  FFMA R9, R9, R8, R28 ;  /* 0x0000000809097223 */ /* 0x000fc8000000001c */
[----:B------:R-:W-:Y:S01]  /*0420*/  FFMA R9, R10, R11, R9 ;  /* 0x0000000b0a097223 */ /* 0x000fe20000000009 */
[----:B------:R-:W-:-:S04]  /*0430*/  UIADD3 UR4, UPT, UPT, UR4, 0x10, URZ ;  /* 0x0000001004047890 */ /* 0x000fc8000fffe0ff */
[----:B------:R-:W-:Y:S01]  /*0440*/  UISETP.NE.AND UP0, UPT, UR4, 0x400, UPT ;  /* 0x000004000400788c */ /* 0x000fe2000bf05270 */
[----:B0-----:R-:W-:Y:S02]  /*0450*/  IADD3 R4, P0, PT, R4, 0x40, RZ ;  /* 0x0000004004047810 */ /* 0x001fe40007f1e0ff */
[----:B------:R-:W-:Y:S02]  /*0460*/  IADD3 R6, PT, PT, R6, 0x4000, RZ ;  /* 0x0000400006067810 */ /* 0x000fe40007ffe0ff */
[----:B------:R-:W-:Y:S01]  /*0470*/  IADD3.X R5, PT, PT, RZ, R5, RZ, P0, !PT ;  /* 0x00000005ff057210 */ /* 0x000fe200007fe4ff */
[----:B--2---:R-:W-:-:S04]  /*0480*/  FFMA R9, R16, R17, R9 ;  /* 0x0000001110097223 */ /* 0x004fc80000000009 */
[----:B---3--:R-:W-:-:S04]  /*0490*/  FFMA R9, R14, R15, R9 ;  /* 0x0000000f0e097223 */ /* 0x008fc80000000009 */
[----:B----4-:R-:W-:-:S04]  /*04a0*/  FFMA R9, R18, R19, R9 ;  /* 0x0000001312097223 */ /* 0x010fc80000000009 */
[----:B-----5:R-:W-:-:S04]  /*04b0*/  FFMA R9, R20, R21, R9 ;  /* 0x0000001514097223 */ /* 0x020fc80000000009 */
[----:B------:R-:W-:-:S04]  /*04c0*/  FFMA R9, R22, R23, R9 ;  /* 0x0000001716097223 */ /* 0x000fc80000000009 */
[----:B------:R-:W-:-:S04]  /*04d0*/  FFMA R24, R24, R25, R9 ;  /* 0x0000001918187223 */ /* 0x000fc80000000009 */
[----:B------:R-:W-:-:S04]  /*04e0*/  FFMA R13, R13, R12, R24 ;  /* 0x0000000c0d0d7223 */ /* 0x000fc80000000018 */
[----:B------:R-:W-:Y:S01]  /*04f0*/  FFMA R14, R26, R27, R13 ;  /* 0x0000001b1a0e7223 */ /* 0x000fe2000000000d */
[----:B------:R-:W-:Y:S06]  /*0500*/  BRA.U UP0, `(.L_x_5) ;  /* 0xfffffffd001c7547 */ /* 0x000fec000b83ffff */
[----:B------:R-:W0:Y:S01]  /*0510*/  LDC.64 R2, c[0x0][0x390] ;  /* 0x0000e400ff027b82 */ /* 0x000e220000000a00 */
[----:B------:R-:W-:-:S05]  /*0520*/  IADD3 R7, PT, PT, R0, R7, RZ ;  /* 0x0000000700077210 */ /* 0x000fca0007ffe0ff */
[----:B0-----:R-:W-:-:S05]  /*0530*/  IMAD.WIDE R2, R7, 0x4, R2 ;  /* 0x0000000407027825 */ /* 0x001fca00078e0202 */
[----:B------:R-:W-:Y:S01]  /*0540*/  STG.E desc[UR8][R2.64], R14 ;  /* 0x0000000e02007986 */ /* 0x000fe2000c101908 */
[----:B------:R-:W-:Y:S05]  /*0550*/  EXIT ;  /* 0x000000000000794d */ /* 0x000fea0003800000 */
.L_x_6:
        /* <DEDUP_REMOVED lines=10> */
.L_x_10:


//--------------------- .nv.shared.reserved.0     --------------------------
	.section	.nv.shared.reserved.0,"aw",@nobits
	.weak		__nv_reservedSMEM_offset_0_alias
	.size		__nv_reservedSMEM_offset_0_alias, 0, 64
	.other		__nv_reservedSMEM_offset_0_alias,@"STO_CUDA_RESERVED_SHARED STV_DEFAULT"
__nv_reservedSMEM_offset_0_alias:
	.zero		0
	.zero		64


//--------------------- .nv.constant0._Z21atomicOperationKernelPf --------------------------
	.section	.nv.constant0._Z21atomicOperationKernelPf,"a",@progbits
	.sectionflags	@""
	.align	4
.nv.constant0._Z21atomicOperationKernelPf:
	.zero		904


//--------------------- .nv.constant0._Z21specialFunctionKernelPf --------------------------
	.section	.nv.constant0._Z21specialFunctionKernelPf,"a",@progbits
	.sectionflags	@""
	.align	4
.nv.constant0._Z21specialFunctionKernelPf:
	.zero		904


//--------------------- .nv.constant0._Z19floatingPointKernelPf --------------------------
	.section	.nv.constant0._Z19floatingPointKernelPf,"a",@progbits
	.sectionflags	@""
	.align	4
.nv.constant0._Z19floatingPointKernelPf:
	.zero		904


//--------------------- .nv.constant0._Z26matrixMultiplicationKernelPfS_S_ --------------------------
	.section	.nv.constant0._Z26matrixMultiplicationKernelPfS_S_,"a",@progbits
	.sectionflags	@""
	.align	4
.nv.constant0._Z26matrixMultiplicationKernelPfS_S_:
	.zero		920


//--------------------- SYMBOLS --------------------------

	.type		.nv.reservedSmem.offset0,@object
	.size		.nv.reservedSmem.offset0,0x4
